//
// Generated by NVIDIA NVVM Compiler
//
// Compiler Build ID: CL-36424714
// Cuda compilation tools, release 13.0, V13.0.88
// Based on NVVM 20.0.0
//

.version 9.0
.target sm_100
.address_size 64

	// .globl	_Z15matrix_multiplyPPiS0_S0_

.visible .entry _Z15matrix_multiplyPPiS0_S0_(
	.param .u64 .ptr .align 1 _Z15matrix_multiplyPPiS0_S0__param_0,
	.param .u64 .ptr .align 1 _Z15matrix_multiplyPPiS0_S0__param_1,
	.param .u64 .ptr .align 1 _Z15matrix_multiplyPPiS0_S0__param_2
)
{
	.reg .b32 	%r<39>;
	.reg .b64 	%rd<46>;

	ld.param.u64 	%rd1, [_Z15matrix_multiplyPPiS0_S0__param_0];
	ld.param.u64 	%rd2, [_Z15matrix_multiplyPPiS0_S0__param_1];
	ld.param.u64 	%rd3, [_Z15matrix_multiplyPPiS0_S0__param_2];
	cvta.to.global.u64 	%rd4, %rd1;
	mov.u32 	%r1, %ctaid.x;
	mov.u32 	%r2, %ntid.x;
	mov.u32 	%r3, %tid.x;
	mad.lo.s32 	%r4, %r1, %r2, %r3;
	mov.u32 	%r5, %ctaid.y;
	mov.u32 	%r6, %ntid.y;
	mov.u32 	%r7, %tid.y;
	mad.lo.s32 	%r8, %r5, %r6, %r7;
	mul.wide.s32 	%rd5, %r4, 8;
	add.s64 	%rd6, %rd4, %rd5;
	ld.global.u64 	%rd7, [%rd6];
	cvta.to.global.u64 	%rd8, %rd7;
	cvta.to.global.u64 	%rd9, %rd2;
	ld.global.u32 	%r9, [%rd8];
	ld.global.u64 	%rd10, [%rd9];
	cvta.to.global.u64 	%rd11, %rd10;
	mul.wide.u32 	%rd12, %r8, 4;
	add.s64 	%rd13, %rd11, %rd12;
	ld.global.u32 	%r10, [%rd13];
	mul.lo.s32 	%r11, %r10, %r9;
	ld.global.u32 	%r12, [%rd8+4];
	ld.global.u64 	%rd14, [%rd9+8];
	cvta.to.global.u64 	%rd15, %rd14;
	add.s64 	%rd16, %rd15, %rd12;
	ld.global.u32 	%r13, [%rd16];
	mad.lo.s32 	%r14, %r13, %r12, %r11;
	ld.global.u32 	%r15, [%rd8+8];
	ld.global.u64 	%rd17, [%rd9+16];
	cvta.to.global.u64 	%rd18, %rd17;
	add.s64 	%rd19, %rd18, %rd12;
	ld.global.u32 	%r16, [%rd19];
	mad.lo.s32 	%r17, %r16, %r15, %r14;
	ld.global.u32 	%r18, [%rd8+12];
	ld.global.u64 	%rd20, [%rd9+24];
	cvta.to.global.u64 	%rd21, %rd20;
	add.s64 	%rd22, %rd21, %rd12;
	ld.global.u32 	%r19, [%rd22];
	mad.lo.s32 	%r20, %r19, %r18, %r17;
	ld.global.u32 	%r21, [%rd8+16];
	ld.global.u64 	%rd23, [%rd9+32];
	cvta.to.global.u64 	%rd24, %rd23;
	add.s64 	%rd25, %rd24, %rd12;
	ld.global.u32 	%r22, [%rd25];
	mad.lo.s32 	%r23, %r22, %r21, %r20;
	ld.global.u32 	%r24, [%rd8+20];
	ld.global.u64 	%rd26, [%rd9+40];
	cvta.to.global.u64 	%rd27, %rd26;
	add.s64 	%rd28, %rd27, %rd12;
	ld.global.u32 	%r25, [%rd28];
	mad.lo.s32 	%r26, %r25, %r24, %r23;
	ld.global.u32 	%r27, [%rd8+24];
	ld.global.u64 	%rd29, [%rd9+48];
	cvta.to.global.u64 	%rd30, %rd29;
	add.s64 	%rd31, %rd30, %rd12;
	ld.global.u32 	%r28, [%rd31];
	mad.lo.s32 	%r29, %r28, %r27, %r26;
	ld.global.u32 	%r30, [%rd8+28];
	ld.global.u64 	%rd32, [%rd9+56];
	cvta.to.global.u64 	%rd33, %rd32;
	add.s64 	%rd34, %rd33, %rd12;
	ld.global.u32 	%r31, [%rd34];
	mad.lo.s32 	%r32, %r31, %r30, %r29;
	ld.global.u32 	%r33, [%rd8+32];
	ld.global.u64 	%rd35, [%rd9+64];
	cvta.to.global.u64 	%rd36, %rd35;
	add.s64 	%rd37, %rd36, %rd12;
	ld.global.u32 	%r34, [%rd37];
	mad.lo.s32 	%r35, %r34, %r33, %r32;
	ld.global.u32 	%r36, [%rd8+36];
	ld.global.u64 	%rd38, [%rd9+72];
	cvta.to.global.u64 	%rd39, %rd38;
	add.s64 	%rd40, %rd39, %rd12;
	ld.global.u32 	%r37, [%rd40];
	mad.lo.s32 	%r38, %r37, %r36, %r35;
	cvta.to.global.u64 	%rd41, %rd3;
	add.s64 	%rd42, %rd41, %rd5;
	ld.global.u64 	%rd43, [%rd42];
	cvta.to.global.u64 	%rd44, %rd43;
	add.s64 	%rd45, %rd44, %rd12;
	st.global.u32 	[%rd45], %r38;
	ret;

}


// ===== COMPILED SASS (sm_100) =====

	.target	sm_100

	.elftype	@"ET_EXEC"


//--------------------- .note.nv.tkinfo           --------------------------
	.section	.note.nv.tkinfo,"",@"SHT_NOTE"
	.sectionflags	@"SHF_NOTE_NV_TKINFO"
	.tkinfo
        /*0018*/ 	.word	0x00000002
        /*0030*/ 	.string	""
        /*0030*/ 	.string	"ptxas"
        /*0030*/ 	.string	"Cuda compilation tools, release 13.0, V13.0.88"
        /*0030*/ 	.string	"Build cuda_13.0.r13.0/compiler.36424714_0"
        /*0030*/ 	.string	"-arch sm_100 -m 64 "



//--------------------- .note.nv.cuinfo           --------------------------
	.section	.note.nv.cuinfo,"",@"SHT_NOTE"
	.sectionflags	@"SHF_NOTE_NV_CUINFO"
        /*0018*/ 	.short	0x0002
        /*001a*/ 	.short	0x0064
        /*001c*/ 	.short	0x0082
	.zero		2


//--------------------- .nv.info                  --------------------------
	.section	.nv.info,"",@"SHT_CUDA_INFO"
	.align	4


	//----- nvinfo : EIATTR_REGCOUNT
	.align		4
        /*0000*/ 	.byte	0x04, 0x2f
        /*0002*/ 	.short	(.L_1 - .L_0)
	.align		4
.L_0:
        /*0004*/ 	.word	index@(_Z15matrix_multiplyPPiS0_S0_)
        /*0008*/ 	.word	0x00000020


	//----- nvinfo : EIATTR_FRAME_SIZE
	.align		4
.L_1:
        /*000c*/ 	.byte	0x04, 0x11
        /*000e*/ 	.short	(.L_3 - .L_2)
	.align		4
.L_2:
        /*0010*/ 	.word	index@(_Z15matrix_multiplyPPiS0_S0_)
        /*0014*/ 	.word	0x00000000


	//----- nvinfo : EIATTR_MIN_STACK_SIZE
	.align		4
.L_3:
        /*0018*/ 	.byte	0x04, 0x12
        /*001a*/ 	.short	(.L_5 - .L_4)
	.align		4
.L_4:
        /*001c*/ 	.word	index@(_Z15matrix_multiplyPPiS0_S0_)
        /*0020*/ 	.word	0x00000000
.L_5:


//--------------------- .nv.compat                --------------------------
	.section	.nv.compat,"",@"SHT_CUDA_COMPAT_INFO"
	.align	4
        /*0000*/ 	.byte	0x02, 0x09, 0x00, 0x00, 0x02, 0x02, 0x01, 0x00, 0x02, 0x05, 0x05, 0x00, 0x03, 0x07, 0x01, 0x01
        /*0010*/ 	.byte	0x02, 0x03, 0x00, 0x00, 0x02, 0x06, 0x01, 0x00, 0x04, 0x0b, 0x08, 0x00, 0x09, 0x00, 0x00, 0x00
        /*0020*/ 	.byte	0x00, 0x00, 0x00, 0x00


//--------------------- .nv.info._Z15matrix_multiplyPPiS0_S0_ --------------------------
	.section	.nv.info._Z15matrix_multiplyPPiS0_S0_,"",@"SHT_CUDA_INFO"
	.sectionflags	@""
	.align	4


	//----- nvinfo : EIATTR_CUDA_API_VERSION
	.align		4
        /*0000*/ 	.byte	0x04, 0x37
        /*0002*/ 	.short	(.L_7 - .L_6)
.L_6:
        /*0004*/ 	.word	0x00000082


	//----- nvinfo : EIATTR_KPARAM_INFO
	.align		4
.L_7:
        /*0008*/ 	.byte	0x04, 0x17
        /*000a*/ 	.short	(.L_9 - .L_8)
.L_8:
        /*000c*/ 	.word	0x00000000
        /*0010*/ 	.short	0x0002
        /*0012*/ 	.short	0x0010
        /*0014*/ 	.byte	0x00, 0xf5, 0x21, 0x00


	//----- nvinfo : EIATTR_KPARAM_INFO
	.align		4
.L_9:
        /*0018*/ 	.byte	0x04, 0x17
        /*001a*/ 	.short	(.L_11 - .L_10)
.L_10:
        /*001c*/ 	.word	0x00000000
        /*0020*/ 	.short	0x0001
        /*0022*/ 	.short	0x0008
        /*0024*/ 	.byte	0x00, 0xf5, 0x21, 0x00


	//----- nvinfo : EIATTR_KPARAM_INFO
	.align		4
.L_11:
        /*0028*/ 	.byte	0x04, 0x17
        /*002a*/ 	.short	(.L_13 - .L_12)
.L_12:
        /*002c*/ 	.word	0x00000000
        /*0030*/ 	.short	0x0000
        /*0032*/ 	.short	0x0000
        /*0034*/ 	.byte	0x00, 0xf5, 0x21, 0x00


	//----- nvinfo : EIATTR_SPARSE_MMA_MASK
	.align		4
.L_13:
        /*0038*/ 	.byte	0x03, 0x50
        /*003a*/ 	.short	0x0000


	//----- nvinfo : EIATTR_MAXREG_COUNT
	.align		4
        /*003c*/ 	.byte	0x03, 0x1b
        /*003e*/ 	.short	0x00ff


	//----- nvinfo : EIATTR_MERCURY_ISA_VERSION
	.align		4
        /*0040*/ 	.byte	0x03, 0x5f
        /*0042*/ 	.short	0x0101


	//----- nvinfo : EIATTR_VRC_CTA_INIT_COUNT
	.align		4
        /*0044*/ 	.byte	0x02, 0x4a
	.zero		1
	.zero		1


	//----- nvinfo : EIATTR_EXIT_INSTR_OFFSETS
	.align		4
        /*0048*/ 	.byte	0x04, 0x1c
        /*004a*/ 	.short	(.L_15 - .L_14)


	//   ....[0]....
.L_14:
        /*004c*/ 	.word	0x00000450


	//----- nvinfo : EIATTR_CBANK_PARAM_SIZE
	.align		4
.L_15:
        /*0050*/ 	.byte	0x03, 0x19
        /*0052*/ 	.short	0x0018


	//----- nvinfo : EIATTR_PARAM_CBANK
	.align		4
        /*0054*/ 	.byte	0x04, 0x0a
        /*0056*/ 	.short	(.L_17 - .L_16)
	.align		4
.L_16:
        /*0058*/ 	.word	index@(.nv.constant0._Z15matrix_multiplyPPiS0_S0_)
        /*005c*/ 	.short	0x0380
        /*005e*/ 	.short	0x0018


	//----- nvinfo : EIATTR_SW_WAR
	.align		4
.L_17:
        /*0060*/ 	.byte	0x04, 0x36
        /*0062*/ 	.short	(.L_19 - .L_18)
.L_18:
        /*0064*/ 	.word	0x00000008
.L_19:


//--------------------- .nv.callgraph             --------------------------
	.section	.nv.callgraph,"",@"SHT_CUDA_CALLGRAPH"
	.align	4
	.sectionentsize	8
	.align		4
        /*0000*/ 	.word	0x00000000
	.align		4
        /*0004*/ 	.word	0xffffffff
	.align		4
        /*0008*/ 	.word	0x00000000
	.align		4
        /*000c*/ 	.word	0xfffffffe
	.align		4
        /*0010*/ 	.word	0x00000000
	.align		4
        /*0014*/ 	.word	0xfffffffd
	.align		4
        /*0018*/ 	.word	0x00000000
	.align		4
        /*001c*/ 	.word	0xfffffffc


//--------------------- .text._Z15matrix_multiplyPPiS0_S0_ --------------------------
	.section	.text._Z15matrix_multiplyPPiS0_S0_,"ax",@progbits
	.align	128
        .global         _Z15matrix_multiplyPPiS0_S0_
        .type           _Z15matrix_multiplyPPiS0_S0_,@function
        .size           _Z15matrix_multiplyPPiS0_S0_,(.L_x_1 - _Z15matrix_multiplyPPiS0_S0_)
        .other          _Z15matrix_multiplyPPiS0_S0_,@"STO_CUDA_ENTRY STV_DEFAULT"
_Z15matrix_multiplyPPiS0_S0_:
.text._Z15matrix_multiplyPPiS0_S0_:
[----:B------:R-:W-:Y:S01]  /*0000*/  LDC R1, c[0x0][0x37c] ;  /* 0x0000df00ff017b82 */ /* 0x000fe20000000800 */
[----:B------:R-:W0:Y:S07]  /*0010*/  S2R R0, SR_TID.X ;  /* 0x0000000000007919 */ /* 0x000e2e0000002100 */
[----:B------:R-:W0:Y:S01]  /*0020*/  S2UR UR6, SR_CTAID.X ;  /* 0x00000000000679c3 */ /* 0x000e220000002500 */
[----:B------:R-:W1:Y:S07]  /*0030*/  LDCU.64 UR4, c[0x0][0x358] ;  /* 0x00006b00ff0477ac */ /* 0x000e6e0008000a00 */
[----:B------:R-:W0:Y:S08]  /*0040*/  LDC R29, c[0x0][0x360] ;  /* 0x0000d800ff1d7b82 */ /* 0x000e300000000800 */
[----:B------:R-:W1:Y:S08]  /*0050*/  LDC.64 R22, c[0x0][0x388] ;  /* 0x0000e200ff167b82 */ /* 0x000e700000000a00 */
[----:B------:R-:W2:Y:S01]  /*0060*/  LDC.64 R14, c[0x0][0x380] ;  /* 0x0000e000ff0e7b82 */ /* 0x000ea20000000a00 */
[----:B0-----:R-:W-:Y:S01]  /*0070*/  IMAD R29, R29, UR6, R0 ;  /* 0x000000061d1d7c24 */ /* 0x001fe2000f8e0200 */
[----:B-1----:R-:W3:Y:S04]  /*0080*/  LDG.E.64 R24, desc[UR4][R22.64] ;  /* 0x0000000416187981 */ /* 0x002ee8000c1e1b00 */
[----:B------:R-:W4:Y:S01]  /*0090*/  LDG.E.64 R18, desc[UR4][R22.64+0x8] ;  /* 0x0000080416127981 */ /* 0x000f22000c1e1b00 */
[----:B--2---:R-:W-:-:S03]  /*00a0*/  IMAD.WIDE R14, R29, 0x8, R14 ;  /* 0x000000081d0e7825 */ /* 0x004fc600078e020e */
[----:B------:R-:W2:Y:S04]  /*00b0*/  LDG.E.64 R16, desc[UR4][R22.64+0x18] ;  /* 0x0000180416107981 */ /* 0x000ea8000c1e1b00 */
[----:B------:R-:W5:Y:S04]  /*00c0*/  LDG.E.64 R20, desc[UR4][R22.64+0x10] ;  /* 0x0000100416147981 */ /* 0x000f68000c1e1b00 */
[----:B------:R-:W5:Y:S04]  /*00d0*/  LDG.E.64 R14, desc[UR4][R14.64] ;  /* 0x000000040e0e7981 */ /* 0x000f68000c1e1b00 */
[----:B------:R-:W5:Y:S04]  /*00e0*/  LDG.E.64 R10, desc[UR4][R22.64+0x20] ;  /* 0x00002004160a7981 */ /* 0x000f68000c1e1b00 */
[----:B------:R-:W5:Y:S04]  /*00f0*/  LDG.E.64 R8, desc[UR4][R22.64+0x28] ;  /* 0x0000280416087981 */ /* 0x000f68000c1e1b00 */
[----:B------:R-:W5:Y:S04]  /*0100*/  LDG.E.64 R6, desc[UR4][R22.64+0x30] ;  /* 0x0000300416067981 */ /* 0x000f68000c1e1b00 */
[----:B------:R-:W5:Y:S04]  /*0110*/  LDG.E.64 R4, desc[UR4][R22.64+0x38] ;  /* 0x0000380416047981 */ /* 0x000f68000c1e1b00 */
[----:B------:R-:W5:Y:S04]  /*0120*/  LDG.E.64 R26, desc[UR4][R22.64+0x40] ;  /* 0x00004004161a7981 */ /* 0x000f68000c1e1b00 */
[----:B------:R-:W5:Y:S01]  /*0130*/  LDG.E.64 R12, desc[UR4][R22.64+0x48] ;  /* 0x00004804160c7981 */ /* 0x000f62000c1e1b00 */
[----:B------:R-:W0:Y:S01]  /*0140*/  S2R R3, SR_TID.Y ;  /* 0x0000000000037919 */ /* 0x000e220000002200 */
[----:B------:R-:W0:Y:S08]  /*0150*/  S2UR UR6, SR_CTAID.Y ;  /* 0x00000000000679c3 */ /* 0x000e300000002600 */
[----:B------:R-:W0:Y:S02]  /*0160*/  LDC R2, c[0x0][0x364] ;  /* 0x0000d900ff027b82 */ /* 0x000e240000000800 */
[----:B0-----:R-:W-:-:S04]  /*0170*/  IMAD R2, R2, UR6, R3 ;  /* 0x0000000602027c24 */ /* 0x001fc8000f8e0203 */
[----:B---3--:R-:W-:-:S04]  /*0180*/  IMAD.WIDE.U32 R24, R2, 0x4, R24 ;  /* 0x0000000402187825 */ /* 0x008fc800078e0018 */
[C---:B----4-:R-:W-:Y:S01]  /*0190*/  IMAD.WIDE.U32 R18, R2.reuse, 0x4, R18 ;  /* 0x0000000402127825 */ /* 0x050fe200078e0012 */
[----:B------:R-:W3:Y:S03]  /*01a0*/  LDG.E R0, desc[UR4][R24.64] ;  /* 0x0000000418007981 */ /* 0x000ee6000c1e1900 */
[C---:B--2---:R-:W-:Y:S01]  /*01b0*/  IMAD.WIDE.U32 R16, R2.reuse, 0x4, R16 ;  /* 0x0000000402107825 */ /* 0x044fe200078e0010 */
[----:B------:R-:W2:Y:S03]  /*01c0*/  LDG.E R23, desc[UR4][R18.64] ;  /* 0x0000000412177981 */ /* 0x000ea6000c1e1900 */
[C---:B-----5:R-:W-:Y:S01]  /*01d0*/  IMAD.WIDE.U32 R20, R2.reuse, 0x4, R20 ;  /* 0x0000000402147825 */ /* 0x060fe200078e0014 */
[----:B------:R-:W3:Y:S04]  /*01e0*/  LDG.E R25, desc[UR4][R14.64] ;  /* 0x000000040e197981 */ /* 0x000ee8000c1e1900 */
[----:B------:R-:W2:Y:S04]  /*01f0*/  LDG.E R22, desc[UR4][R14.64+0x4] ;  /* 0x000004040e167981 */ /* 0x000ea8000c1e1900 */
[----:B------:R0:W4:Y:S01]  /*0200*/  LDG.E R19, desc[UR4][R16.64] ;  /* 0x0000000410137981 */ /* 0x000122000c1e1900 */
[----:B------:R-:W-:-:S03]  /*0210*/  IMAD.WIDE.U32 R10, R2, 0x4, R10 ;  /* 0x00000004020a7825 */ /* 0x000fc600078e000a */
[----:B------:R-:W5:Y:S01]  /*0220*/  LDG.E R21, desc[UR4][R20.64] ;  /* 0x0000000414157981 */ /* 0x000f62000c1e1900 */
[----:B------:R-:W-:-:S03]  /*0230*/  IMAD.WIDE.U32 R8, R2, 0x4, R8 ;  /* 0x0000000402087825 */ /* 0x000fc600078e0008 */
[----:B------:R-:W4:Y:S01]  /*0240*/  LDG.E R18, desc[UR4][R14.64+0xc] ;  /* 0x00000c040e127981 */ /* 0x000f22000c1e1900 */
[----:B0-----:R-:W0:Y:S03]  /*0250*/  LDC.64 R16, c[0x0][0x390] ;  /* 0x0000e400ff107b82 */ /* 0x001e260000000a00 */
[----:B------:R-:W4:Y:S04]  /*0260*/  LDG.E R11, desc[UR4][R10.64] ;  /* 0x000000040a0b7981 */ /* 0x000f28000c1e1900 */
[----:B------:R-:W5:Y:S01]  /*0270*/  LDG.E R20, desc[UR4][R14.64+0x8] ;  /* 0x000008040e147981 */ /* 0x000f62000c1e1900 */
[----:B------:R-:W-:-:S03]  /*0280*/  IMAD.WIDE.U32 R6, R2, 0x4, R6 ;  /* 0x0000000402067825 */ /* 0x000fc600078e0006 */
[----:B------:R-:W4:Y:S04]  /*0290*/  LDG.E R9, desc[UR4][R8.64] ;  /* 0x0000000408097981 */ /* 0x000f28000c1e1900 */
[----:B------:R-:W4:Y:S01]  /*02a0*/  LDG.E R10, desc[UR4][R14.64+0x10] ;  /* 0x000010040e0a7981 */ /* 0x000f22000c1e1900 */
[----:B------:R-:W-:-:S03]  /*02b0*/  IMAD.WIDE.U32 R4, R2, 0x4, R4 ;  /* 0x0000000402047825 */ /* 0x000fc600078e0004 */
[----:B------:R-:W4:Y:S04]  /*02c0*/  LDG.E R7, desc[UR4][R6.64] ;  /* 0x0000000406077981 */ /* 0x000f28000c1e1900 */
[----:B------:R-:W4:Y:S01]  /*02d0*/  LDG.E R8, desc[UR4][R14.64+0x14] ;  /* 0x000014040e087981 */ /* 0x000f22000c1e1900 */
[----:B------:R-:W-:-:S03]  /*02e0*/  IMAD.WIDE.U32 R26, R2, 0x4, R26 ;  /* 0x00000004021a7825 */ /* 0x000fc600078e001a */
[----:B------:R-:W4:Y:S04]  /*02f0*/  LDG.E R5, desc[UR4][R4.64] ;  /* 0x0000000404057981 */ /* 0x000f28000c1e1900 */
[----:B------:R-:W4:Y:S01]  /*0300*/  LDG.E R6, desc[UR4][R14.64+0x18] ;  /* 0x000018040e067981 */ /* 0x000f22000c1e1900 */
[----:B0-----:R-:W-:-:S03]  /*0310*/  IMAD.WIDE R16, R29, 0x8, R16 ;  /* 0x000000081d107825 */ /* 0x001fc600078e0210 */
[----:B------:R-:W4:Y:S01]  /*0320*/  LDG.E R3, desc[UR4][R26.64] ;  /* 0x000000041a037981 */ /* 0x000f22000c1e1900 */
[----:B------:R-:W-:-:S03]  /*0330*/  IMAD.WIDE.U32 R12, R2, 0x4, R12 ;  /* 0x00000004020c7825 */ /* 0x000fc600078e000c */
[----:B------:R-:W4:Y:S04]  /*0340*/  LDG.E R4, desc[UR4][R14.64+0x1c] ;  /* 0x00001c040e047981 */ /* 0x000f28000c1e1900 */
[----:B------:R-:W4:Y:S04]  /*0350*/  LDG.E R28, desc[UR4][R14.64+0x20] ;  /* 0x000020040e1c7981 */ /* 0x000f28000c1e1900 */
[----:B------:R-:W4:Y:S04]  /*0360*/  LDG.E R24, desc[UR4][R14.64+0x24] ;  /* 0x000024040e187981 */ /* 0x000f28000c1e1900 */
[----:B------:R-:W4:Y:S04]  /*0370*/  LDG.E.64 R16, desc[UR4][R16.64] ;  /* 0x0000000410107981 */ /* 0x000f28000c1e1b00 */
[----:B------:R-:W4:Y:S01]  /*0380*/  LDG.E R13, desc[UR4][R12.64] ;  /* 0x000000040c0d7981 */ /* 0x000f22000c1e1900 */
[----:B---3--:R-:W-:-:S04]  /*0390*/  IMAD R0, R25, R0, RZ ;  /* 0x0000000019007224 */ /* 0x008fc800078e02ff */
[----:B--2---:R-:W-:-:S04]  /*03a0*/  IMAD R0, R22, R23, R0 ;  /* 0x0000001716007224 */ /* 0x004fc800078e0200 */
[----:B-----5:R-:W-:-:S04]  /*03b0*/  IMAD R0, R20, R21, R0 ;  /* 0x0000001514007224 */ /* 0x020fc800078e0200 */
[----:B----4-:R-:W-:-:S04]  /*03c0*/  IMAD R0, R18, R19, R0 ;  /* 0x0000001312007224 */ /* 0x010fc800078e0200 */
[----:B------:R-:W-:-:S04]  /*03d0*/  IMAD R0, R10, R11, R0 ;  /* 0x0000000b0a007224 */ /* 0x000fc800078e0200 */
[----:B------:R-:W-:-:S04]  /*03e0*/  IMAD R0, R8, R9, R0 ;  /* 0x0000000908007224 */ /* 0x000fc800078e0200 */
[----:B------:R-:W-:-:S04]  /*03f0*/  IMAD R0, R6, R7, R0 ;  /* 0x0000000706007224 */ /* 0x000fc800078e0200 */
[----:B------:R-:W-:-:S04]  /*0400*/  IMAD R0, R4, R5, R0 ;  /* 0x0000000504007224 */ /* 0x000fc800078e0200 */
[----:B------:R-:W-:Y:S02]  /*0410*/  IMAD R0, R28, R3, R0 ;  /* 0x000000031c007224 */ /* 0x000fe400078e0200 */
[----:B------:R-:W-:-:S04]  /*0420*/  IMAD.WIDE.U32 R16, R2, 0x4, R16 ;  /* 0x0000000402107825 */ /* 0x000fc800078e0010 */
[----:B------:R-:W-:-:S05]  /*0430*/  IMAD R13, R24, R13, R0 ;  /* 0x0000000d180d7224 */ /* 0x000fca00078e0200 */
[----:B------:R-:W-:Y:S01]  /*0440*/  STG.E desc[UR4][R16.64], R13 ;  /* 0x0000000d10007986 */ /* 0x000fe2000c101904 */
[----:B------:R-:W-:Y:S05]  /*0450*/  EXIT ;  /* 0x000000000000794d */ /* 0x000fea0003800000 */
.L_x_0:
[----:B------:R-:W-:-:S00]  /*0460*/  BRA `(.L_x_0) ;  /* 0xfffffffc00fc7947 */ /* 0x000fc0000383ffff */
[----:B------:R-:W-:-:S00]  /*0470*/  NOP ;  /* 0x0000000000007918 */ /* 0x000fc00000000000 */
        /* <DEDUP_REMOVED lines=8> */
.L_x_1:


//--------------------- .nv.shared.reserved.0     --------------------------
	.section	.nv.shared.reserved.0,"aw",@nobits
	.weak		__nv_reservedSMEM_offset_0_alias
	.size		__nv_reservedSMEM_offset_0_alias, 0, 64
	.other		__nv_reservedSMEM_offset_0_alias,@"STO_CUDA_RESERVED_SHARED STV_DEFAULT"
__nv_reservedSMEM_offset_0_alias:
	.zero		0
	.zero		64


//--------------------- .nv.constant0._Z15matrix_multiplyPPiS0_S0_ --------------------------
	.section	.nv.constant0._Z15matrix_multiplyPPiS0_S0_,"a",@progbits
	.sectionflags	@""
	.align	4
.nv.constant0._Z15matrix_multiplyPPiS0_S0_:
	.zero		920


//--------------------- SYMBOLS --------------------------

	.type		.nv.reservedSmem.offset0,@object
	.size		.nv.reservedSmem.offset0,0x4
